//
// Generated by NVIDIA NVVM Compiler
//
// Compiler Build ID: CL-36424714
// Cuda compilation tools, release 13.0, V13.0.88
// Based on NVVM 20.0.0
//

.version 9.0
.target sm_100
.address_size 64

	// .globl	_Z17bitonicSort_naivePiii
.extern .func  (.param .b32 func_retval0) vprintf
(
	.param .b64 vprintf_param_0,
	.param .b64 vprintf_param_1
)
;
.global .align 1 .b8 $str[56] = {91, 75, 69, 82, 78, 69, 76, 93, 32, 84, 104, 114, 101, 97, 100, 32, 37, 100, 58, 32, 83, 116, 101, 112, 32, 37, 100, 44, 32, 106, 61, 37, 100, 44, 32, 107, 61, 37, 100, 44, 32, 97, 114, 114, 97, 121, 95, 115, 105, 122, 101, 61, 37, 100, 10};
.global .align 1 .b8 $str$1[5] = {116, 114, 117, 101};
.global .align 1 .b8 $str$2[6] = {102, 97, 108, 115, 101};
.global .align 1 .b8 $str$3[61] = {91, 75, 69, 82, 78, 69, 76, 93, 32, 84, 104, 114, 101, 97, 100, 32, 37, 100, 58, 32, 105, 61, 37, 100, 44, 32, 106, 61, 37, 100, 44, 32, 105, 120, 106, 61, 37, 100, 44, 32, 99, 111, 110, 100, 105, 116, 105, 111, 110, 32, 105, 120, 106, 62, 105, 58, 32, 37, 115, 10};
.global .align 1 .b8 $str$4[74] = {91, 75, 69, 82, 78, 69, 76, 93, 32, 84, 104, 114, 101, 97, 100, 32, 37, 100, 58, 32, 99, 111, 109, 112, 97, 114, 105, 110, 103, 32, 100, 97, 116, 97, 91, 37, 100, 93, 61, 37, 100, 32, 119, 105, 116, 104, 32, 100, 97, 116, 97, 91, 37, 100, 93, 61, 37, 100, 44, 32, 100, 105, 114, 101, 99, 116, 105, 111, 110, 61, 37, 100, 10};
.global .align 1 .b8 $str$5[57] = {91, 75, 69, 82, 78, 69, 76, 93, 32, 84, 104, 114, 101, 97, 100, 32, 37, 100, 58, 32, 83, 87, 65, 80, 80, 69, 68, 32, 100, 97, 116, 97, 91, 37, 100, 93, 61, 37, 100, 32, 60, 45, 62, 32, 100, 97, 116, 97, 91, 37, 100, 93, 61, 37, 100, 10};
.extern .shared .align 16 .b8 s_array[];

.visible .entry _Z17bitonicSort_naivePiii(
	.param .u64 .ptr .align 1 _Z17bitonicSort_naivePiii_param_0,
	.param .u32 _Z17bitonicSort_naivePiii_param_1,
	.param .u32 _Z17bitonicSort_naivePiii_param_2
)
{
	.reg .pred 	%p<6>;
	.reg .b32 	%r<11>;
	.reg .b64 	%rd<7>;

	ld.param.u64 	%rd3, [_Z17bitonicSort_naivePiii_param_0];
	ld.param.u32 	%r6, [_Z17bitonicSort_naivePiii_param_1];
	ld.param.u32 	%r5, [_Z17bitonicSort_naivePiii_param_2];
	mov.u32 	%r7, %ctaid.x;
	mov.u32 	%r8, %ntid.x;
	mov.u32 	%r9, %tid.x;
	mad.lo.s32 	%r1, %r7, %r8, %r9;
	xor.b32  	%r2, %r6, %r1;
	setp.le.u32 	%p1, %r2, %r1;
	@%p1 bra 	$L__BB0_3;
	cvta.to.global.u64 	%rd4, %rd3;
	and.b32  	%r10, %r5, %r1;
	mul.wide.u32 	%rd5, %r1, 4;
	add.s64 	%rd1, %rd4, %rd5;
	ld.global.u32 	%r3, [%rd1];
	mul.wide.u32 	%rd6, %r2, 4;
	add.s64 	%rd2, %rd4, %rd6;
	ld.global.u32 	%r4, [%rd2];
	setp.gt.s32 	%p2, %r3, %r4;
	setp.ne.s32 	%p3, %r10, 0;
	xor.pred  	%p4, %p3, %p2;
	not.pred 	%p5, %p4;
	@%p5 bra 	$L__BB0_3;
	st.global.u32 	[%rd1], %r4;
	st.global.u32 	[%rd2], %r3;
$L__BB0_3:
	ret;

}
	// .globl	_Z24bitonicSort_with_loggingPiiiii
.visible .entry _Z24bitonicSort_with_loggingPiiiii(
	.param .u64 .ptr .align 1 _Z24bitonicSort_with_loggingPiiiii_param_0,
	.param .u32 _Z24bitonicSort_with_loggingPiiiii_param_1,
	.param .u32 _Z24bitonicSort_with_loggingPiiiii_param_2,
	.param .u32 _Z24bitonicSort_with_loggingPiiiii_param_3,
	.param .u32 _Z24bitonicSort_with_loggingPiiiii_param_4
)
{
	.local .align 8 .b8 	__local_depot1[24];
	.reg .b64 	%SP;
	.reg .b64 	%SPL;
	.reg .pred 	%p<13>;
	.reg .b32 	%r<26>;
	.reg .b64 	%rd<25>;

	mov.u64 	%SPL, __local_depot1;
	cvta.local.u64 	%SP, %SPL;
	ld.param.u64 	%rd4, [_Z24bitonicSort_with_loggingPiiiii_param_0];
	ld.param.u32 	%r8, [_Z24bitonicSort_with_loggingPiiiii_param_1];
	ld.param.u32 	%r9, [_Z24bitonicSort_with_loggingPiiiii_param_2];
	ld.param.u32 	%r10, [_Z24bitonicSort_with_loggingPiiiii_param_3];
	ld.param.u32 	%r11, [_Z24bitonicSort_with_loggingPiiiii_param_4];
	add.u64 	%rd5, %SP, 0;
	add.u64 	%rd1, %SPL, 0;
	mov.u32 	%r12, %ctaid.x;
	mov.u32 	%r13, %ntid.x;
	mov.u32 	%r14, %tid.x;
	mad.lo.s32 	%r1, %r12, %r13, %r14;
	setp.lt.u32 	%p1, %r1, 4;
	@%p1 bra 	$L__BB1_2;
	xor.b32  	%r25, %r8, %r1;
	bra.uni 	$L__BB1_3;
$L__BB1_2:
	st.local.v2.u32 	[%rd1], {%r1, %r11};
	st.local.v2.u32 	[%rd1+8], {%r8, %r9};
	st.local.u32 	[%rd1+16], %r10;
	mov.u64 	%rd6, $str;
	cvta.global.u64 	%rd7, %rd6;
	{ // callseq 0, 0
	.param .b64 param0;
	st.param.b64 	[param0], %rd7;
	.param .b64 param1;
	st.param.b64 	[param1], %rd5;
	.param .b32 retval0;
	call.uni (retval0), 
	vprintf, 
	(
	param0, 
	param1
	);
	ld.param.b32 	%r15, [retval0];
	} // callseq 0
	xor.b32  	%r25, %r8, %r1;
	setp.gt.u32 	%p2, %r25, %r1;
	mov.u64 	%rd9, $str$2;
	cvta.global.u64 	%rd10, %rd9;
	mov.u64 	%rd11, $str$1;
	cvta.global.u64 	%rd12, %rd11;
	selp.b64 	%rd13, %rd12, %rd10, %p2;
	st.local.v2.u32 	[%rd1], {%r1, %r1};
	st.local.v2.u32 	[%rd1+8], {%r8, %r25};
	st.local.u64 	[%rd1+16], %rd13;
	mov.u64 	%rd14, $str$3;
	cvta.global.u64 	%rd15, %rd14;
	{ // callseq 1, 0
	.param .b64 param0;
	st.param.b64 	[param0], %rd15;
	.param .b64 param1;
	st.param.b64 	[param1], %rd5;
	.param .b32 retval0;
	call.uni (retval0), 
	vprintf, 
	(
	param0, 
	param1
	);
	ld.param.b32 	%r17, [retval0];
	} // callseq 1
$L__BB1_3:
	min.u32 	%r19, %r10, %r25;
	setp.le.u32 	%p3, %r19, %r1;
	setp.ge.u32 	%p4, %r25, %r10;
	or.pred  	%p5, %p4, %p3;
	@%p5 bra 	$L__BB1_9;
	cvta.to.global.u64 	%rd16, %rd4;
	setp.gt.u32 	%p6, %r1, 3;
	and.b32  	%r5, %r9, %r1;
	mul.wide.u32 	%rd17, %r1, 4;
	add.s64 	%rd2, %rd16, %rd17;
	ld.global.u32 	%r6, [%rd2];
	mul.wide.u32 	%rd18, %r25, 4;
	add.s64 	%rd3, %rd16, %rd18;
	ld.global.u32 	%r7, [%rd3];
	@%p6 bra 	$L__BB1_6;
	setp.eq.s32 	%p7, %r5, 0;
	selp.u32 	%r20, 1, 0, %p7;
	st.local.v2.u32 	[%rd1], {%r1, %r1};
	st.local.v2.u32 	[%rd1+8], {%r6, %r25};
	st.local.v2.u32 	[%rd1+16], {%r7, %r20};
	mov.u64 	%rd19, $str$4;
	cvta.global.u64 	%rd20, %rd19;
	{ // callseq 2, 0
	.param .b64 param0;
	st.param.b64 	[param0], %rd20;
	.param .b64 param1;
	st.param.b64 	[param1], %rd5;
	.param .b32 retval0;
	call.uni (retval0), 
	vprintf, 
	(
	param0, 
	param1
	);
	ld.param.b32 	%r21, [retval0];
	} // callseq 2
$L__BB1_6:
	setp.eq.s32 	%p8, %r5, 0;
	setp.le.s32 	%p9, %r6, %r7;
	xor.pred  	%p10, %p8, %p9;
	not.pred 	%p11, %p10;
	@%p11 bra 	$L__BB1_9;
	setp.gt.u32 	%p12, %r1, 3;
	st.global.u32 	[%rd2], %r7;
	st.global.u32 	[%rd3], %r6;
	@%p12 bra 	$L__BB1_9;
	st.local.v2.u32 	[%rd1], {%r1, %r1};
	st.local.v2.u32 	[%rd1+8], {%r7, %r25};
	st.local.u32 	[%rd1+16], %r6;
	mov.u64 	%rd22, $str$5;
	cvta.global.u64 	%rd23, %rd22;
	{ // callseq 3, 0
	.param .b64 param0;
	st.param.b64 	[param0], %rd23;
	.param .b64 param1;
	st.param.b64 	[param1], %rd5;
	.param .b32 retval0;
	call.uni (retval0), 
	vprintf, 
	(
	param0, 
	param1
	);
	ld.param.b32 	%r23, [retval0];
	} // callseq 3
$L__BB1_9:
	ret;

}
	// .globl	_Z18BitonicSort_sharedPiiii
.visible .entry _Z18BitonicSort_sharedPiiii(
	.param .u64 .ptr .align 1 _Z18BitonicSort_sharedPiiii_param_0,
	.param .u32 _Z18BitonicSort_sharedPiiii_param_1,
	.param .u32 _Z18BitonicSort_sharedPiiii_param_2,
	.param .u32 _Z18BitonicSort_sharedPiiii_param_3
)
{
	.reg .pred 	%p<14>;
	.reg .b32 	%r<31>;
	.reg .b64 	%rd<7>;

	ld.param.u64 	%rd4, [_Z18BitonicSort_sharedPiiii_param_0];
	ld.param.u32 	%r17, [_Z18BitonicSort_sharedPiiii_param_1];
	ld.param.u32 	%r18, [_Z18BitonicSort_sharedPiiii_param_2];
	ld.param.u32 	%r19, [_Z18BitonicSort_sharedPiiii_param_3];
	cvta.to.global.u64 	%rd1, %rd4;
	mov.u32 	%r1, %ntid.x;
	mov.u32 	%r2, %ctaid.x;
	mov.u32 	%r3, %tid.x;
	mad.lo.s32 	%r4, %r1, %r2, %r3;
	setp.ge.s32 	%p1, %r4, %r19;
	mul.wide.s32 	%rd5, %r4, 4;
	add.s64 	%rd2, %rd1, %rd5;
	mov.b32 	%r28, 2147483647;
	@%p1 bra 	$L__BB2_2;
	ld.global.u32 	%r28, [%rd2];
$L__BB2_2:
	setp.ge.s32 	%p2, %r4, %r19;
	shl.b32 	%r21, %r3, 2;
	mov.u32 	%r22, s_array;
	add.s32 	%r7, %r22, %r21;
	st.shared.u32 	[%r7], %r28;
	bar.sync 	0;
	xor.b32  	%r8, %r17, %r4;
	div.u32 	%r9, %r8, %r1;
	setp.ge.s32 	%p3, %r4, %r8;
	setp.ge.s32 	%p4, %r8, %r19;
	or.pred  	%p5, %p3, %p4;
	or.pred  	%p6, %p2, %p5;
	@%p6 bra 	$L__BB2_10;
	setp.ne.s32 	%p7, %r9, %r2;
	rem.u32 	%r23, %r8, %r1;
	shl.b32 	%r24, %r23, 2;
	add.s32 	%r10, %r22, %r24;
	mul.wide.s32 	%rd6, %r8, 4;
	add.s64 	%rd3, %rd1, %rd6;
	@%p7 bra 	$L__BB2_5;
	ld.shared.u32 	%r29, [%r7];
	ld.shared.u32 	%r30, [%r10];
	bra.uni 	$L__BB2_6;
$L__BB2_5:
	ld.shared.u32 	%r29, [%r7];
	ld.global.u32 	%r30, [%rd3];
$L__BB2_6:
	setp.gt.s32 	%p8, %r29, %r30;
	and.b32  	%r26, %r18, %r4;
	setp.ne.s32 	%p9, %r26, 0;
	xor.pred  	%p10, %p9, %p8;
	not.pred 	%p11, %p10;
	@%p11 bra 	$L__BB2_10;
	setp.ne.s32 	%p12, %r9, %r2;
	@%p12 bra 	$L__BB2_9;
	st.shared.u32 	[%r7], %r30;
	st.shared.u32 	[%r10], %r29;
	bra.uni 	$L__BB2_10;
$L__BB2_9:
	st.shared.u32 	[%r7], %r30;
	st.global.u32 	[%rd3], %r29;
$L__BB2_10:
	setp.ge.s32 	%p13, %r4, %r19;
	bar.sync 	0;
	@%p13 bra 	$L__BB2_12;
	ld.shared.u32 	%r27, [%r7];
	st.global.u32 	[%rd2], %r27;
$L__BB2_12:
	ret;

}
	// .globl	_Z18BitonicSort_globalPiiii
.visible .entry _Z18BitonicSort_globalPiiii(
	.param .u64 .ptr .align 1 _Z18BitonicSort_globalPiiii_param_0,
	.param .u32 _Z18BitonicSort_globalPiiii_param_1,
	.param .u32 _Z18BitonicSort_globalPiiii_param_2,
	.param .u32 _Z18BitonicSort_globalPiiii_param_3
)
{
	.reg .pred 	%p<9>;
	.reg .b32 	%r<12>;
	.reg .b64 	%rd<7>;

	ld.param.u64 	%rd3, [_Z18BitonicSort_globalPiiii_param_0];
	ld.param.u32 	%r5, [_Z18BitonicSort_globalPiiii_param_1];
	ld.param.u32 	%r6, [_Z18BitonicSort_globalPiiii_param_2];
	ld.param.u32 	%r7, [_Z18BitonicSort_globalPiiii_param_3];
	mov.u32 	%r8, %ntid.x;
	mov.u32 	%r9, %ctaid.x;
	mov.u32 	%r10, %tid.x;
	mad.lo.s32 	%r1, %r8, %r9, %r10;
	setp.ge.s32 	%p1, %r1, %r7;
	@%p1 bra 	$L__BB3_4;
	xor.b32  	%r2, %r5, %r1;
	setp.ge.s32 	%p2, %r1, %r2;
	setp.ge.s32 	%p3, %r2, %r7;
	or.pred  	%p4, %p2, %p3;
	@%p4 bra 	$L__BB3_4;
	cvta.to.global.u64 	%rd4, %rd3;
	and.b32  	%r11, %r6, %r1;
	mul.wide.s32 	%rd5, %r1, 4;
	add.s64 	%rd1, %rd4, %rd5;
	ld.global.u32 	%r3, [%rd1];
	mul.wide.s32 	%rd6, %r2, 4;
	add.s64 	%rd2, %rd4, %rd6;
	ld.global.u32 	%r4, [%rd2];
	setp.gt.s32 	%p5, %r3, %r4;
	setp.ne.s32 	%p6, %r11, 0;
	xor.pred  	%p7, %p6, %p5;
	not.pred 	%p8, %p7;
	@%p8 bra 	$L__BB3_4;
	st.global.u32 	[%rd1], %r4;
	st.global.u32 	[%rd2], %r3;
$L__BB3_4:
	ret;

}


// ===== COMPILED SASS (sm_100) =====

	.target	sm_100

	.elftype	@"ET_EXEC"


//--------------------- .note.nv.tkinfo           --------------------------
	.section	.note.nv.tkinfo,"",@"SHT_NOTE"
	.sectionflags	@"SHF_NOTE_NV_TKINFO"
	.tkinfo
        /*0018*/ 	.word	0x00000002
        /*0030*/ 	.string	""
        /*0030*/ 	.string	"ptxas"
        /*0030*/ 	.string	"Cuda compilation tools, release 13.0, V13.0.88"
        /*0030*/ 	.string	"Build cuda_13.0.r13.0/compiler.36424714_0"
        /*0030*/ 	.string	"-arch sm_100 -m 64 "



//--------------------- .note.nv.cuinfo           --------------------------
	.section	.note.nv.cuinfo,"",@"SHT_NOTE"
	.sectionflags	@"SHF_NOTE_NV_CUINFO"
        /*0018*/ 	.short	0x0002
        /*001a*/ 	.short	0x0064
        /*001c*/ 	.short	0x0082
	.zero		2


//--------------------- .nv.info                  --------------------------
	.section	.nv.info,"",@"SHT_CUDA_INFO"
	.align	4


	//----- nvinfo : EIATTR_REGCOUNT
	.align		4
        /*0000*/ 	.byte	0x04, 0x2f
        /*0002*/ 	.short	(.L_7 - .L_6)
	.align		4
.L_6:
        /*0004*/ 	.word	index@(_Z17bitonicSort_naivePiii)
        /*0008*/ 	.word	0x0000000c


	//----- nvinfo : EIATTR_FRAME_SIZE
	.align		4
.L_7:
        /*000c*/ 	.byte	0x04, 0x11
        /*000e*/ 	.short	(.L_9 - .L_8)
	.align		4
.L_8:
        /*0010*/ 	.word	index@(_Z17bitonicSort_naivePiii)
        /*0014*/ 	.word	0x00000000


	//----- nvinfo : EIATTR_REGCOUNT
	.align		4
.L_9:
        /*0018*/ 	.byte	0x04, 0x2f
        /*001a*/ 	.short	(.L_11 - .L_10)
	.align		4
.L_10:
        /*001c*/ 	.word	index@(_Z24bitonicSort_with_loggingPiiiii)
        /*0020*/ 	.word	0x00000020


	//----- nvinfo : EIATTR_FRAME_SIZE
	.align		4
.L_11:
        /*0024*/ 	.byte	0x04, 0x11
        /*0026*/ 	.short	(.L_13 - .L_12)
	.align		4
.L_12:
        /*0028*/ 	.word	index@(_Z24bitonicSort_with_loggingPiiiii)
        /*002c*/ 	.word	0x00000018


	//----- nvinfo : EIATTR_REGCOUNT
	.align		4
.L_13:
        /*0030*/ 	.byte	0x04, 0x2f
        /*0032*/ 	.short	(.L_15 - .L_14)
	.align		4
.L_14:
        /*0034*/ 	.word	index@(_Z18BitonicSort_sharedPiiii)
        /*0038*/ 	.word	0x00000012


	//----- nvinfo : EIATTR_FRAME_SIZE
	.align		4
.L_15:
        /*003c*/ 	.byte	0x04, 0x11
        /*003e*/ 	.short	(.L_17 - .L_16)
	.align		4
.L_16:
        /*0040*/ 	.word	index@(_Z18BitonicSort_sharedPiiii)
        /*0044*/ 	.word	0x00000000


	//----- nvinfo : EIATTR_REGCOUNT
	.align		4
.L_17:
        /*0048*/ 	.byte	0x04, 0x2f
        /*004a*/ 	.short	(.L_19 - .L_18)
	.align		4
.L_18:
        /*004c*/ 	.word	index@(_Z18BitonicSort_globalPiiii)
        /*0050*/ 	.word	0x0000000c


	//----- nvinfo : EIATTR_FRAME_SIZE
	.align		4
.L_19:
        /*0054*/ 	.byte	0x04, 0x11
        /*0056*/ 	.short	(.L_21 - .L_20)
	.align		4
.L_20:
        /*0058*/ 	.word	index@(_Z18BitonicSort_globalPiiii)
        /*005c*/ 	.word	0x00000000


	//----- nvinfo : EIATTR_MIN_STACK_SIZE
	.align		4
.L_21:
        /*0060*/ 	.byte	0x04, 0x12
        /*0062*/ 	.short	(.L_23 - .L_22)
	.align		4
.L_22:
        /*0064*/ 	.word	index@(_Z18BitonicSort_globalPiiii)
        /*0068*/ 	.word	0x00000000


	//----- nvinfo : EIATTR_MIN_STACK_SIZE
	.align		4
.L_23:
        /*006c*/ 	.byte	0x04, 0x12
        /*006e*/ 	.short	(.L_25 - .L_24)
	.align		4
.L_24:
        /*0070*/ 	.word	index@(_Z18BitonicSort_sharedPiiii)
        /*0074*/ 	.word	0x00000000


	//----- nvinfo : EIATTR_MIN_STACK_SIZE
	.align		4
.L_25:
        /*0078*/ 	.byte	0x04, 0x12
        /*007a*/ 	.short	(.L_27 - .L_26)
	.align		4
.L_26:
        /*007c*/ 	.word	index@(_Z24bitonicSort_with_loggingPiiiii)
        /*0080*/ 	.word	0x00000018


	//----- nvinfo : EIATTR_MIN_STACK_SIZE
	.align		4
.L_27:
        /*0084*/ 	.byte	0x04, 0x12
        /*0086*/ 	.short	(.L_29 - .L_28)
	.align		4
.L_28:
        /*0088*/ 	.word	index@(_Z17bitonicSort_naivePiii)
        /*008c*/ 	.word	0x00000000
.L_29:


//--------------------- .nv.compat                --------------------------
	.section	.nv.compat,"",@"SHT_CUDA_COMPAT_INFO"
	.align	4
        /*0000*/ 	.byte	0x02, 0x09, 0x00, 0x00, 0x02, 0x02, 0x01, 0x00, 0x02, 0x05, 0x05, 0x00, 0x03, 0x07, 0x01, 0x01
        /*0010*/ 	.byte	0x02, 0x03, 0x00, 0x00, 0x02, 0x06, 0x01, 0x00, 0x04, 0x0b, 0x08, 0x00, 0x09, 0x00, 0x00, 0x00
        /*0020*/ 	.byte	0x00, 0x00, 0x00, 0x00


//--------------------- .nv.info._Z18BitonicSort_globalPiiii --------------------------
	.section	.nv.info._Z18BitonicSort_globalPiiii,"",@"SHT_CUDA_INFO"
	.sectionflags	@""
	.align	4


	//----- nvinfo : EIATTR_CUDA_API_VERSION
	.align		4
        /*0000*/ 	.byte	0x04, 0x37
        /*0002*/ 	.short	(.L_31 - .L_30)
.L_30:
        /*0004*/ 	.word	0x00000082


	//----- nvinfo : EIATTR_KPARAM_INFO
	.align		4
.L_31:
        /*0008*/ 	.byte	0x04, 0x17
        /*000a*/ 	.short	(.L_33 - .L_32)
.L_32:
        /*000c*/ 	.word	0x00000000
        /*0010*/ 	.short	0x0003
        /*0012*/ 	.short	0x0010
        /*0014*/ 	.byte	0x00, 0xf0, 0x11, 0x00


	//----- nvinfo : EIATTR_KPARAM_INFO
	.align		4
.L_33:
        /*0018*/ 	.byte	0x04, 0x17
        /*001a*/ 	.short	(.L_35 - .L_34)
.L_34:
        /*001c*/ 	.word	0x00000000
        /*0020*/ 	.short	0x0002
        /*0022*/ 	.short	0x000c
        /*0024*/ 	.byte	0x00, 0xf0, 0x11, 0x00


	//----- nvinfo : EIATTR_KPARAM_INFO
	.align		4
.L_35:
        /*0028*/ 	.byte	0x04, 0x17
        /*002a*/ 	.short	(.L_37 - .L_36)
.L_36:
        /*002c*/ 	.word	0x00000000
        /*0030*/ 	.short	0x0001
        /*0032*/ 	.short	0x0008
        /*0034*/ 	.byte	0x00, 0xf0, 0x11, 0x00


	//----- nvinfo : EIATTR_KPARAM_INFO
	.align		4
.L_37:
        /*0038*/ 	.byte	0x04, 0x17
        /*003a*/ 	.short	(.L_39 - .L_38)
.L_38:
        /*003c*/ 	.word	0x00000000
        /*0040*/ 	.short	0x0000
        /*0042*/ 	.short	0x0000
        /*0044*/ 	.byte	0x00, 0xf5, 0x21, 0x00


	//----- nvinfo : EIATTR_SPARSE_MMA_MASK
	.align		4
.L_39:
        /*0048*/ 	.byte	0x03, 0x50
        /*004a*/ 	.short	0x0000


	//----- nvinfo : EIATTR_MAXREG_COUNT
	.align		4
        /*004c*/ 	.byte	0x03, 0x1b
        /*004e*/ 	.short	0x00ff


	//----- nvinfo : EIATTR_MERCURY_ISA_VERSION
	.align		4
        /*0050*/ 	.byte	0x03, 0x5f
        /*0052*/ 	.short	0x0101


	//----- nvinfo : EIATTR_VRC_CTA_INIT_COUNT
	.align		4
        /*0054*/ 	.byte	0x02, 0x4a
	.zero		1
	.zero		1


	//----- nvinfo : EIATTR_EXIT_INSTR_OFFSETS
	.align		4
        /*0058*/ 	.byte	0x04, 0x1c
        /*005a*/ 	.short	(.L_41 - .L_40)


	//   ....[0]....
.L_40:
        /*005c*/ 	.word	0x00000070


	//   ....[1]....
        /*0060*/ 	.word	0x000000c0


	//   ....[2]....
        /*0064*/ 	.word	0x00000160


	//   ....[3]....
        /*0068*/ 	.word	0x00000190


	//----- nvinfo : EIATTR_CBANK_PARAM_SIZE
	.align		4
.L_41:
        /*006c*/ 	.byte	0x03, 0x19
        /*006e*/ 	.short	0x0014


	//----- nvinfo : EIATTR_PARAM_CBANK
	.align		4
        /*0070*/ 	.byte	0x04, 0x0a
        /*0072*/ 	.short	(.L_43 - .L_42)
	.align		4
.L_42:
        /*0074*/ 	.word	index@(.nv.constant0._Z18BitonicSort_globalPiiii)
        /*0078*/ 	.short	0x0380
        /*007a*/ 	.short	0x0014


	//----- nvinfo : EIATTR_SW_WAR
	.align		4
.L_43:
        /*007c*/ 	.byte	0x04, 0x36
        /*007e*/ 	.short	(.L_45 - .L_44)
.L_44:
        /*0080*/ 	.word	0x00000008
.L_45:


//--------------------- .nv.info._Z18BitonicSort_sharedPiiii --------------------------
	.section	.nv.info._Z18BitonicSort_sharedPiiii,"",@"SHT_CUDA_INFO"
	.sectionflags	@""
	.align	4


	//----- nvinfo : EIATTR_CUDA_API_VERSION
	.align		4
        /*0000*/ 	.byte	0x04, 0x37
        /*0002*/ 	.short	(.L_47 - .L_46)
.L_46:
        /*0004*/ 	.word	0x00000082


	//----- nvinfo : EIATTR_KPARAM_INFO
	.align		4
.L_47:
        /*0008*/ 	.byte	0x04, 0x17
        /*000a*/ 	.short	(.L_49 - .L_48)
.L_48:
        /*000c*/ 	.word	0x00000000
        /*0010*/ 	.short	0x0003
        /*0012*/ 	.short	0x0010
        /*0014*/ 	.byte	0x00, 0xf0, 0x11, 0x00


	//----- nvinfo : EIATTR_KPARAM_INFO
	.align		4
.L_49:
        /*0018*/ 	.byte	0x04, 0x17
        /*001a*/ 	.short	(.L_51 - .L_50)
.L_50:
        /*001c*/ 	.word	0x00000000
        /*0020*/ 	.short	0x0002
        /*0022*/ 	.short	0x000c
        /*0024*/ 	.byte	0x00, 0xf0, 0x11, 0x00


	//----- nvinfo : EIATTR_KPARAM_INFO
	.align		4
.L_51:
        /*0028*/ 	.byte	0x04, 0x17
        /*002a*/ 	.short	(.L_53 - .L_52)
.L_52:
        /*002c*/ 	.word	0x00000000
        /*0030*/ 	.short	0x0001
        /*0032*/ 	.short	0x0008
        /*0034*/ 	.byte	0x00, 0xf0, 0x11, 0x00


	//----- nvinfo : EIATTR_KPARAM_INFO
	.align		4
.L_53:
        /*0038*/ 	.byte	0x04, 0x17
        /*003a*/ 	.short	(.L_55 - .L_54)
.L_54:
        /*003c*/ 	.word	0x00000000
        /*0040*/ 	.short	0x0000
        /*0042*/ 	.short	0x0000
        /*0044*/ 	.byte	0x00, 0xf5, 0x21, 0x00


	//----- nvinfo : EIATTR_SPARSE_MMA_MASK
	.align		4
.L_55:
        /*0048*/ 	.byte	0x03, 0x50
        /*004a*/ 	.short	0x0000


	//----- nvinfo : EIATTR_MAXREG_COUNT
	.align		4
        /*004c*/ 	.byte	0x03, 0x1b
        /*004e*/ 	.short	0x00ff


	//----- nvinfo : EIATTR_NUM_BARRIERS
	.align		4
        /*0050*/ 	.byte	0x02, 0x4c
        /*0052*/ 	.byte	0x01
	.zero		1


	//----- nvinfo : EIATTR_MERCURY_ISA_VERSION
	.align		4
        /*0054*/ 	.byte	0x03, 0x5f
        /*0056*/ 	.short	0x0101


	//----- nvinfo : EIATTR_VRC_CTA_INIT_COUNT
	.align		4
        /*0058*/ 	.byte	0x02, 0x4a
	.zero		1
	.zero		1


	//----- nvinfo : EIATTR_EXIT_INSTR_OFFSETS
	.align		4
        /*005c*/ 	.byte	0x04, 0x1c
        /*005e*/ 	.short	(.L_57 - .L_56)


	//   ....[0]....
.L_56:
        /*0060*/ 	.word	0x000003e0


	//   ....[1]....
        /*0064*/ 	.word	0x00000410


	//----- nvinfo : EIATTR_CRS_STACK_SIZE
	.align		4
.L_57:
        /*0068*/ 	.byte	0x04, 0x1e
        /*006a*/ 	.short	(.L_59 - .L_58)
.L_58:
        /*006c*/ 	.word	0x00000000


	//----- nvinfo : EIATTR_CBANK_PARAM_SIZE
	.align		4
.L_59:
        /*0070*/ 	.byte	0x03, 0x19
        /*0072*/ 	.short	0x0014


	//----- nvinfo : EIATTR_PARAM_CBANK
	.align		4
        /*0074*/ 	.byte	0x04, 0x0a
        /*0076*/ 	.short	(.L_61 - .L_60)
	.align		4
.L_60:
        /*0078*/ 	.word	index@(.nv.constant0._Z18BitonicSort_sharedPiiii)
        /*007c*/ 	.short	0x0380
        /*007e*/ 	.short	0x0014


	//----- nvinfo : EIATTR_SW_WAR
	.align		4
.L_61:
        /*0080*/ 	.byte	0x04, 0x36
        /*0082*/ 	.short	(.L_63 - .L_62)
.L_62:
        /*0084*/ 	.word	0x00000008
.L_63:


//--------------------- .nv.info._Z24bitonicSort_with_loggingPiiiii --------------------------
	.section	.nv.info._Z24bitonicSort_with_loggingPiiiii,"",@"SHT_CUDA_INFO"
	.sectionflags	@""
	.align	4


	//----- nvinfo : EIATTR_CUDA_API_VERSION
	.align		4
        /*0000*/ 	.byte	0x04, 0x37
        /*0002*/ 	.short	(.L_65 - .L_64)
.L_64:
        /*0004*/ 	.word	0x00000082


	//----- nvinfo : EIATTR_KPARAM_INFO
	.align		4
.L_65:
        /*0008*/ 	.byte	0x04, 0x17
        /*000a*/ 	.short	(.L_67 - .L_66)
.L_66:
        /*000c*/ 	.word	0x00000000
        /*0010*/ 	.short	0x0004
        /*0012*/ 	.short	0x0014
        /*0014*/ 	.byte	0x00, 0xf0, 0x11, 0x00


	//----- nvinfo : EIATTR_KPARAM_INFO
	.align		4
.L_67:
        /*0018*/ 	.byte	0x04, 0x17
        /*001a*/ 	.short	(.L_69 - .L_68)
.L_68:
        /*001c*/ 	.word	0x00000000
        /*0020*/ 	.short	0x0003
        /*0022*/ 	.short	0x0010
        /*0024*/ 	.byte	0x00, 0xf0, 0x11, 0x00


	//----- nvinfo : EIATTR_KPARAM_INFO
	.align		4
.L_69:
        /*0028*/ 	.byte	0x04, 0x17
        /*002a*/ 	.short	(.L_71 - .L_70)
.L_70:
        /*002c*/ 	.word	0x00000000
        /*0030*/ 	.short	0x0002
        /*0032*/ 	.short	0x000c
        /*0034*/ 	.byte	0x00, 0xf0, 0x11, 0x00


	//----- nvinfo : EIATTR_KPARAM_INFO
	.align		4
.L_71:
        /*0038*/ 	.byte	0x04, 0x17
        /*003a*/ 	.short	(.L_73 - .L_72)
.L_72:
        /*003c*/ 	.word	0x00000000
        /*0040*/ 	.short	0x0001
        /*0042*/ 	.short	0x0008
        /*0044*/ 	.byte	0x00, 0xf0, 0x11, 0x00


	//----- nvinfo : EIATTR_KPARAM_INFO
	.align		4
.L_73:
        /*0048*/ 	.byte	0x04, 0x17
        /*004a*/ 	.short	(.L_75 - .L_74)
.L_74:
        /*004c*/ 	.word	0x00000000
        /*0050*/ 	.short	0x0000
        /*0052*/ 	.short	0x0000
        /*0054*/ 	.byte	0x00, 0xf5, 0x21, 0x00


	//----- nvinfo : EIATTR_SPARSE_MMA_MASK
	.align		4
.L_75:
        /*0058*/ 	.byte	0x03, 0x50
        /*005a*/ 	.short	0x0000


	//----- nvinfo : EIATTR_MAXREG_COUNT
	.align		4
        /*005c*/ 	.byte	0x03, 0x1b
        /*005e*/ 	.short	0x00ff


	//----- nvinfo : EIATTR_EXTERNS
	.align		4
        /*0060*/ 	.byte	0x04, 0x0f
        /*0062*/ 	.short	(.L_77 - .L_76)


	//   ....[0]....
	.align		4
.L_76:
        /*0064*/ 	.word	index@(vprintf)


	//----- nvinfo : EIATTR_MERCURY_ISA_VERSION
	.align		4
.L_77:
        /*0068*/ 	.byte	0x03, 0x5f
        /*006a*/ 	.short	0x0101


	//----- nvinfo : EIATTR_VRC_CTA_INIT_COUNT
	.align		4
        /*006c*/ 	.byte	0x02, 0x4a
	.zero		1
	.zero		1


	//----- nvinfo : EIATTR_SYSCALL_OFFSETS
	.align		4
        /*0070*/ 	.byte	0x04, 0x46
        /*0072*/ 	.short	(.L_79 - .L_78)


	//   ....[0]....
.L_78:
        /*0074*/ 	.word	0x000001d0


	//   ....[1]....
        /*0078*/ 	.word	0x000002f0


	//   ....[2]....
        /*007c*/ 	.word	0x000004f0


	//   ....[3]....
        /*0080*/ 	.word	0x00000670


	//----- nvinfo : EIATTR_EXIT_INSTR_OFFSETS
	.align		4
.L_79:
        /*0084*/ 	.byte	0x04, 0x1c
        /*0086*/ 	.short	(.L_81 - .L_80)


	//   ....[0]....
.L_80:
        /*0088*/ 	.word	0x00000350


	//   ....[1]....
        /*008c*/ 	.word	0x00000530


	//   ....[2]....
        /*0090*/ 	.word	0x00000580


	//   ....[3]....
        /*0094*/ 	.word	0x00000680


	//----- nvinfo : EIATTR_CRS_STACK_SIZE
	.align		4
.L_81:
        /*0098*/ 	.byte	0x04, 0x1e
        /*009a*/ 	.short	(.L_83 - .L_82)
.L_82:
        /*009c*/ 	.word	0x00000000


	//----- nvinfo : EIATTR_CBANK_PARAM_SIZE
	.align		4
.L_83:
        /*00a0*/ 	.byte	0x03, 0x19
        /*00a2*/ 	.short	0x0018


	//----- nvinfo : EIATTR_PARAM_CBANK
	.align		4
        /*00a4*/ 	.byte	0x04, 0x0a
        /*00a6*/ 	.short	(.L_85 - .L_84)
	.align		4
.L_84:
        /*00a8*/ 	.word	index@(.nv.constant0._Z24bitonicSort_with_loggingPiiiii)
        /*00ac*/ 	.short	0x0380
        /*00ae*/ 	.short	0x0018


	//----- nvinfo : EIATTR_SW_WAR
	.align		4
.L_85:
        /*00b0*/ 	.byte	0x04, 0x36
        /*00b2*/ 	.short	(.L_87 - .L_86)
.L_86:
        /*00b4*/ 	.word	0x00000008
.L_87:


//--------------------- .nv.info._Z17bitonicSort_naivePiii --------------------------
	.section	.nv.info._Z17bitonicSort_naivePiii,"",@"SHT_CUDA_INFO"
	.sectionflags	@""
	.align	4


	//----- nvinfo : EIATTR_CUDA_API_VERSION
	.align		4
        /*0000*/ 	.byte	0x04, 0x37
        /*0002*/ 	.short	(.L_89 - .L_88)
.L_88:
        /*0004*/ 	.word	0x00000082


	//----- nvinfo : EIATTR_KPARAM_INFO
	.align		4
.L_89:
        /*0008*/ 	.byte	0x04, 0x17
        /*000a*/ 	.short	(.L_91 - .L_90)
.L_90:
        /*000c*/ 	.word	0x00000000
        /*0010*/ 	.short	0x0002
        /*0012*/ 	.short	0x000c
        /*0014*/ 	.byte	0x00, 0xf0, 0x11, 0x00


	//----- nvinfo : EIATTR_KPARAM_INFO
	.align		4
.L_91:
        /*0018*/ 	.byte	0x04, 0x17
        /*001a*/ 	.short	(.L_93 - .L_92)
.L_92:
        /*001c*/ 	.word	0x00000000
        /*0020*/ 	.short	0x0001
        /*0022*/ 	.short	0x0008
        /*0024*/ 	.byte	0x00, 0xf0, 0x11, 0x00


	//----- nvinfo : EIATTR_KPARAM_INFO
	.align		4
.L_93:
        /*0028*/ 	.byte	0x04, 0x17
        /*002a*/ 	.short	(.L_95 - .L_94)
.L_94:
        /*002c*/ 	.word	0x00000000
        /*0030*/ 	.short	0x0000
        /*0032*/ 	.short	0x0000
        /*0034*/ 	.byte	0x00, 0xf5, 0x21, 0x00


	//----- nvinfo : EIATTR_SPARSE_MMA_MASK
	.align		4
.L_95:
        /*0038*/ 	.byte	0x03, 0x50
        /*003a*/ 	.short	0x0000


	//----- nvinfo : EIATTR_MAXREG_COUNT
	.align		4
        /*003c*/ 	.byte	0x03, 0x1b
        /*003e*/ 	.short	0x00ff


	//----- nvinfo : EIATTR_MERCURY_ISA_VERSION
	.align		4
        /*0040*/ 	.byte	0x03, 0x5f
        /*0042*/ 	.short	0x0101


	//----- nvinfo : EIATTR_VRC_CTA_INIT_COUNT
	.align		4
        /*0044*/ 	.byte	0x02, 0x4a
	.zero		1
	.zero		1


	//----- nvinfo : EIATTR_EXIT_INSTR_OFFSETS
	.align		4
        /*0048*/ 	.byte	0x04, 0x1c
        /*004a*/ 	.short	(.L_97 - .L_96)


	//   ....[0]....
.L_96:
        /*004c*/ 	.word	0x00000080


	//   ....[1]....
        /*0050*/ 	.word	0x00000120


	//   ....[2]....
        /*0054*/ 	.word	0x00000150


	//----- nvinfo : EIATTR_CBANK_PARAM_SIZE
	.align		4
.L_97:
        /*0058*/ 	.byte	0x03, 0x19
        /*005a*/ 	.short	0x0010


	//----- nvinfo : EIATTR_PARAM_CBANK
	.align		4
        /*005c*/ 	.byte	0x04, 0x0a
        /*005e*/ 	.short	(.L_99 - .L_98)
	.align		4
.L_98:
        /*0060*/ 	.word	index@(.nv.constant0._Z17bitonicSort_naivePiii)
        /*0064*/ 	.short	0x0380
        /*0066*/ 	.short	0x0010


	//----- nvinfo : EIATTR_SW_WAR
	.align		4
.L_99:
        /*0068*/ 	.byte	0x04, 0x36
        /*006a*/ 	.short	(.L_101 - .L_100)
.L_100:
        /*006c*/ 	.word	0x00000008
.L_101:


//--------------------- .nv.callgraph             --------------------------
	.section	.nv.callgraph,"",@"SHT_CUDA_CALLGRAPH"
	.align	4
	.sectionentsize	8
	.align		4
        /*0000*/ 	.word	0x00000000
	.align		4
        /*0004*/ 	.word	0xffffffff
	.align		4
        /*0008*/ 	.word	index@(_Z24bitonicSort_with_loggingPiiiii)
	.align		4
        /*000c*/ 	.word	index@(vprintf)
	.align		4
        /*0010*/ 	.word	0x00000000
	.align		4
        /*0014*/ 	.word	0xfffffffe
	.align		4
        /*0018*/ 	.word	0x00000000
	.align		4
        /*001c*/ 	.word	0xfffffffd
	.align		4
        /*0020*/ 	.word	0x00000000
	.align		4
        /*0024*/ 	.word	0xfffffffc


//--------------------- .nv.constant4             --------------------------
	.section	.nv.constant4,"a",@progbits
	.align	8
	.align		8
.nv.constant4:
        /*0000*/ 	.dword	$str
	.align		8
        /*0008*/ 	.dword	$str$1
	.align		8
        /*0010*/ 	.dword	$str$2
	.align		8
        /*0018*/ 	.dword	$str$3
	.align		8
        /*0020*/ 	.dword	$str$4
	.align		8
        /*0028*/ 	.dword	$str$5
	.align		8
        /*0030*/ 	.dword	vprintf


//--------------------- .text._Z18BitonicSort_globalPiiii --------------------------
	.section	.text._Z18BitonicSort_globalPiiii,"ax",@progbits
	.align	128
        .global         _Z18BitonicSort_globalPiiii
        .type           _Z18BitonicSort_globalPiiii,@function
        .size           _Z18BitonicSort_globalPiiii,(.L_x_12 - _Z18BitonicSort_globalPiiii)
        .other          _Z18BitonicSort_globalPiiii,@"STO_CUDA_ENTRY STV_DEFAULT"
_Z18BitonicSort_globalPiiii:
.text._Z18BitonicSort_globalPiiii:
[----:B------:R-:W-:Y:S01]  /*0000*/  LDC R1, c[0x0][0x37c] ;  /* 0x0000df00ff017b82 */ /* 0x000fe20000000800 */
[----:B------:R-:W0:Y:S01]  /*0010*/  S2R R7, SR_CTAID.X ;  /* 0x0000000000077919 */ /* 0x000e220000002500 */
[----:B------:R-:W0:Y:S01]  /*0020*/  LDCU UR4, c[0x0][0x360] ;  /* 0x00006c00ff0477ac */ /* 0x000e220008000800 */
[----:B------:R-:W0:Y:S01]  /*0030*/  S2R R0, SR_TID.X ;  /* 0x0000000000007919 */ /* 0x000e220000002100 */
[----:B------:R-:W1:Y:S01]  /*0040*/  LDCU UR5, c[0x0][0x390] ;  /* 0x00007200ff0577ac */ /* 0x000e620008000800 */
[----:B0-----:R-:W-:-:S05]  /*0050*/  IMAD R7, R7, UR4, R0 ;  /* 0x0000000407077c24 */ /* 0x001fca000f8e0200 */
[----:B-1----:R-:W-:-:S13]  /*0060*/  ISETP.GE.AND P0, PT, R7, UR5, PT ;  /* 0x0000000507007c0c */ /* 0x002fda000bf06270 */
[----:B------:R-:W-:Y:S05]  /*0070*/  @P0 EXIT ;  /* 0x000000000000094d */ /* 0x000fea0003800000 */
[----:B------:R-:W0:Y:S02]  /*0080*/  LDCU UR4, c[0x0][0x388] ;  /* 0x00007100ff0477ac */ /* 0x000e240008000800 */
[----:B0-----:R-:W-:-:S04]  /*0090*/  LOP3.LUT R0, R7, UR4, RZ, 0x3c, !PT ;  /* 0x0000000407007c12 */ /* 0x001fc8000f8e3cff */
[----:B------:R-:W-:-:S04]  /*00a0*/  ISETP.GE.AND P0, PT, R0, UR5, PT ;  /* 0x0000000500007c0c */ /* 0x000fc8000bf06270 */
[----:B------:R-:W-:-:S13]  /*00b0*/  ISETP.GE.OR P0, PT, R7, R0, P0 ;  /* 0x000000000700720c */ /* 0x000fda0000706670 */
[----:B------:R-:W-:Y:S05]  /*00c0*/  @P0 EXIT ;  /* 0x000000000000094d */ /* 0x000fea0003800000 */
[----:B------:R-:W0:Y:S01]  /*00d0*/  LDC.64 R4, c[0x0][0x380] ;  /* 0x0000e000ff047b82 */ /* 0x000e220000000a00 */
[----:B------:R-:W1:Y:S01]  /*00e0*/  LDCU.64 UR4, c[0x0][0x358] ;  /* 0x00006b00ff0477ac */ /* 0x000e620008000a00 */
[----:B------:R-:W2:Y:S01]  /*00f0*/  LDCU UR6, c[0x0][0x38c] ;  /* 0x00007180ff0677ac */ /* 0x000ea20008000800 */
[----:B0-----:R-:W-:-:S04]  /*0100*/  IMAD.WIDE R2, R7, 0x4, R4 ;  /* 0x0000000407027825 */ /* 0x001fc800078e0204 */
[----:B------:R-:W-:Y:S01]  /*0110*/  IMAD.WIDE R4, R0, 0x4, R4 ;  /* 0x0000000400047825 */ /* 0x000fe200078e0204 */
[----:B-1----:R-:W3:Y:S04]  /*0120*/  LDG.E R9, desc[UR4][R2.64] ;  /* 0x0000000402097981 */ /* 0x002ee8000c1e1900 */
[----:B------:R-:W3:Y:S01]  /*0130*/  LDG.E R0, desc[UR4][R4.64] ;  /* 0x0000000404007981 */ /* 0x000ee2000c1e1900 */
[----:B--2---:R-:W-:-:S04]  /*0140*/  LOP3.LUT P0, RZ, R7, UR6, RZ, 0xc0, !PT ;  /* 0x0000000607ff7c12 */ /* 0x004fc8000f80c0ff */
[----:B---3--:R-:W-:-:S13]  /*0150*/  ISETP.GT.XOR P0, PT, R9, R0, P0 ;  /* 0x000000000900720c */ /* 0x008fda0000704a70 */
[----:B------:R-:W-:Y:S05]  /*0160*/  @!P0 EXIT ;  /* 0x000000000000894d */ /* 0x000fea0003800000 */
[----:B------:R-:W-:Y:S04]  /*0170*/  STG.E desc[UR4][R2.64], R0 ;  /* 0x0000000002007986 */ /* 0x000fe8000c101904 */
[----:B------:R-:W-:Y:S01]  /*0180*/  STG.E desc[UR4][R4.64], R9 ;  /* 0x0000000904007986 */ /* 0x000fe2000c101904 */
[----:B------:R-:W-:Y:S05]  /*0190*/  EXIT ;  /* 0x000000000000794d */ /* 0x000fea0003800000 */
.L_x_0:
[----:B------:R-:W-:-:S00]  /*01a0*/  BRA `(.L_x_0) ;  /* 0xfffffffc00fc7947 */ /* 0x000fc0000383ffff */
[----:B------:R-:W-:-:S00]  /*01b0*/  NOP ;  /* 0x0000000000007918 */ /* 0x000fc00000000000 */
        /* <DEDUP_REMOVED lines=12> */
.L_x_12:


//--------------------- .text._Z18BitonicSort_sharedPiiii --------------------------
	.section	.text._Z18BitonicSort_sharedPiiii,"ax",@progbits
	.align	128
        .global         _Z18BitonicSort_sharedPiiii
        .type           _Z18BitonicSort_sharedPiiii,@function
        .size           _Z18BitonicSort_sharedPiiii,(.L_x_13 - _Z18BitonicSort_sharedPiiii)
        .other          _Z18BitonicSort_sharedPiiii,@"STO_CUDA_ENTRY STV_DEFAULT"
_Z18BitonicSort_sharedPiiii:
.text._Z18BitonicSort_sharedPiiii:
[----:B------:R-:W-:Y:S01]  /*0000*/  LDC R1, c[0x0][0x37c] ;  /* 0x0000df00ff017b82 */ /* 0x000fe20000000800 */
[----:B------:R-:W0:Y:S01]  /*0010*/  S2R R15, SR_CTAID.X ;  /* 0x00000000000f7919 */ /* 0x000e220000002500 */
[----:B------:R-:W0:Y:S06]  /*0020*/  LDCU UR8, c[0x0][0x360] ;  /* 0x00006c00ff0877ac */ /* 0x000e2c0008000800 */
[----:B------:R-:W1:Y:S01]  /*0030*/  LDC.64 R4, c[0x0][0x380] ;  /* 0x0000e000ff047b82 */ /* 0x000e620000000a00 */
[----:B------:R-:W-:Y:S01]  /*0040*/  IMAD.MOV.U32 R0, RZ, RZ, 0x7fffffff ;  /* 0x7fffffffff007424 */ /* 0x000fe200078e00ff */
[----:B------:R-:W0:Y:S01]  /*0050*/  S2R R12, SR_TID.X ;  /* 0x00000000000c7919 */ /* 0x000e220000002100 */
[----:B------:R-:W2:Y:S01]  /*0060*/  LDCU UR9, c[0x0][0x390] ;  /* 0x00007200ff0977ac */ /* 0x000ea20008000800 */
[----:B------:R-:W3:Y:S01]  /*0070*/  LDCU.64 UR6, c[0x0][0x358] ;  /* 0x00006b00ff0677ac */ /* 0x000ee20008000a00 */
[----:B------:R-:W4:Y:S01]  /*0080*/  LDCU UR4, c[0x0][0x388] ;  /* 0x00007100ff0477ac */ /* 0x000f220008000800 */
[----:B0-----:R-:W-:-:S04]  /*0090*/  IMAD R7, R15, UR8, R12 ;  /* 0x000000080f077c24 */ /* 0x001fc8000f8e020c */
[C---:B-1----:R-:W-:Y:S01]  /*00a0*/  IMAD.WIDE R2, R7.reuse, 0x4, R4 ;  /* 0x0000000407027825 */ /* 0x042fe200078e0204 */
[----:B--2---:R-:W-:-:S13]  /*00b0*/  ISETP.GE.AND P1, PT, R7, UR9, PT ;  /* 0x0000000907007c0c */ /* 0x004fda000bf26270 */
[----:B---3--:R-:W2:Y:S01]  /*00c0*/  @!P1 LDG.E R0, desc[UR6][R2.64] ;  /* 0x0000000602009981 */ /* 0x008ea2000c1e1900 */
[----:B------:R-:W0:Y:S01]  /*00d0*/  I2F.U32.RP R10, UR8 ;  /* 0x00000008000a7d06 */ /* 0x000e220008209000 */
[----:B------:R-:W1:Y:S01]  /*00e0*/  S2UR UR5, SR_CgaCtaId ;  /* 0x00000000000579c3 */ /* 0x000e620000008800 */
[----:B----4-:R-:W-:Y:S01]  /*00f0*/  LOP3.LUT R6, R7, UR4, RZ, 0x3c, !PT ;  /* 0x0000000407067c12 */ /* 0x010fe2000f8e3cff */
[----:B------:R-:W-:Y:S01]  /*0100*/  UMOV UR4, 0x400 ;  /* 0x0000040000047882 */ /* 0x000fe20000000000 */
[----:B------:R-:W-:Y:S02]  /*0110*/  BSSY.RECONVERGENT B0, `(.L_x_1) ;  /* 0x000002b000007945 */ /* 0x000fe40003800200 */
[----:B------:R-:W-:-:S04]  /*0120*/  ISETP.GE.AND P0, PT, R6, UR9, PT ;  /* 0x0000000906007c0c */ /* 0x000fc8000bf06270 */
[----:B------:R-:W-:-:S04]  /*0130*/  ISETP.GE.OR P0, PT, R7, R6, P0 ;  /* 0x000000060700720c */ /* 0x000fc80000706670 */
[----:B------:R-:W-:Y:S01]  /*0140*/  ISETP.GE.OR P0, PT, R7, UR9, P0 ;  /* 0x0000000907007c0c */ /* 0x000fe20008706670 */
[----:B0-----:R-:W0:Y:S01]  /*0150*/  MUFU.RCP R10, R10 ;  /* 0x0000000a000a7308 */ /* 0x001e220000001000 */
[----:B-1----:R-:W-:Y:S01]  /*0160*/  ULEA UR4, UR5, UR4, 0x18 ;  /* 0x0000000405047291 */ /* 0x002fe2000f8ec0ff */
[----:B0-----:R-:W-:-:S06]  /*0170*/  VIADD R8, R10, 0xffffffe ;  /* 0x0ffffffe0a087836 */ /* 0x001fcc0000000000 */
[----:B------:R0:W1:Y:S02]  /*0180*/  F2I.FTZ.U32.TRUNC.NTZ R9, R8 ;  /* 0x0000000800097305 */ /* 0x000064000021f000 */
[----:B0-----:R-:W-:Y:S02]  /*0190*/  IMAD.MOV.U32 R8, RZ, RZ, RZ ;  /* 0x000000ffff087224 */ /* 0x001fe400078e00ff */
[----:B-1----:R-:W-:-:S04]  /*01a0*/  IMAD.MOV R11, RZ, RZ, -R9 ;  /* 0x000000ffff0b7224 */ /* 0x002fc800078e0a09 */
[----:B------:R-:W-:-:S04]  /*01b0*/  IMAD R11, R11, UR8, RZ ;  /* 0x000000080b0b7c24 */ /* 0x000fc8000f8e02ff */
[----:B------:R-:W-:-:S06]  /*01c0*/  IMAD.HI.U32 R9, R9, R11, R8 ;  /* 0x0000000b09097227 */ /* 0x000fcc00078e0008 */
[----:B------:R-:W-:-:S04]  /*01d0*/  IMAD.HI.U32 R10, R9, R6, RZ ;  /* 0x00000006090a7227 */ /* 0x000fc800078e00ff */
[----:B------:R-:W-:-:S04]  /*01e0*/  IMAD.MOV R9, RZ, RZ, -R10 ;  /* 0x000000ffff097224 */ /* 0x000fc800078e0a0a */
[----:B------:R-:W-:Y:S01]  /*01f0*/  IMAD R8, R9, UR8, R6 ;  /* 0x0000000809087c24 */ /* 0x000fe2000f8e0206 */
[----:B------:R-:W-:-:S04]  /*0200*/  LEA R9, R12, UR4, 0x2 ;  /* 0x000000040c097c11 */ /* 0x000fc8000f8e10ff */
[----:B------:R-:W-:-:S13]  /*0210*/  ISETP.GE.U32.AND P2, PT, R8, UR8, PT ;  /* 0x0000000808007c0c */ /* 0x000fda000bf46070 */
[----:B------:R-:W-:Y:S02]  /*0220*/  @P2 VIADD R10, R10, 0x1 ;  /* 0x000000010a0a2836 */ /* 0x000fe40000000000 */
[----:B------:R-:W-:Y:S01]  /*0230*/  @P2 VIADD R8, R8, -UR8 ;  /* 0x8000000808082c36 */ /* 0x000fe20008000000 */
[----:B--2---:R0:W-:Y:S01]  /*0240*/  STS [R9], R0 ;  /* 0x0000000009007388 */ /* 0x0041e20000000800 */
[----:B------:R-:W-:Y:S06]  /*0250*/  BAR.SYNC.DEFER_BLOCKING 0x0 ;  /* 0x0000000000007b1d */ /* 0x000fec0000010000 */
[----:B------:R-:W-:Y:S05]  /*0260*/  @P0 BRA `(.L_x_2) ;  /* 0x0000000000540947 */ /* 0x000fea0003800000 */
[C---:B------:R-:W-:Y:S01]  /*0270*/  ISETP.GE.U32.AND P0, PT, R8.reuse, UR8, PT ;  /* 0x0000000808007c0c */ /* 0x040fe2000bf06070 */
[----:B------:R-:W-:Y:S01]  /*0280*/  VIADD R13, R8, -UR8 ;  /* 0x80000008080d7c36 */ /* 0x000fe20008000000 */
[----:B------:R-:W-:Y:S01]  /*0290*/  ISETP.NE.U32.AND P3, PT, RZ, UR8, PT ;  /* 0x00000008ff007c0c */ /* 0x000fe2000bf65070 */
[----:B------:R-:W-:Y:S01]  /*02a0*/  IMAD.WIDE R4, R6, 0x4, R4 ;  /* 0x0000000406047825 */ /* 0x000fe200078e0204 */
[----:B------:R-:W-:Y:S01]  /*02b0*/  LOP3.LUT R11, RZ, UR8, RZ, 0x33, !PT ;  /* 0x00000008ff0b7c12 */ /* 0x000fe2000f8e33ff */
[----:B0-----:R-:W-:Y:S01]  /*02c0*/  LDS R0, [R9] ;  /* 0x0000000009007984 */ /* 0x001fe20000000800 */
[----:B------:R-:W0:Y:S07]  /*02d0*/  LDCU UR5, c[0x0][0x38c] ;  /* 0x00007180ff0577ac */ /* 0x000e2e0008000800 */
[----:B------:R-:W-:-:S05]  /*02e0*/  @P0 VIADD R10, R10, 0x1 ;  /* 0x000000010a0a0836 */ /* 0x000fca0000000000 */
[----:B------:R-:W-:Y:S02]  /*02f0*/  SEL R10, R11, R10, !P3 ;  /* 0x0000000a0b0a7207 */ /* 0x000fe40005800000 */
[----:B------:R-:W-:Y:S02]  /*0300*/  @P3 SEL R11, R13, R8, P0 ;  /* 0x000000080d0b3207 */ /* 0x000fe40000000000 */
[----:B------:R-:W-:Y:S02]  /*0310*/  ISETP.NE.AND P2, PT, R10, R15, PT ;  /* 0x0000000f0a00720c */ /* 0x000fe40003f45270 */
[----:B------:R-:W-:-:S11]  /*0320*/  LEA R11, R11, UR4, 0x2 ;  /* 0x000000040b0b7c11 */ /* 0x000fd6000f8e10ff */
[----:B------:R-:W1:Y:S04]  /*0330*/  @!P2 LDS R8, [R11] ;  /* 0x000000000b08a984 */ /* 0x000e680000000800 */
[----:B------:R-:W1:Y:S01]  /*0340*/  @P2 LDG.E R8, desc[UR6][R4.64] ;  /* 0x0000000604082981 */ /* 0x000e62000c1e1900 */
[----:B0-----:R-:W-:-:S04]  /*0350*/  LOP3.LUT P0, RZ, R7, UR5, RZ, 0xc0, !PT ;  /* 0x0000000507ff7c12 */ /* 0x001fc8000f80c0ff */
[----:B-1----:R-:W-:-:S13]  /*0360*/  ISETP.GT.XOR P0, PT, R0, R8, P0 ;  /* 0x000000080000720c */ /* 0x002fda0000704a70 */
[----:B------:R-:W-:Y:S05]  /*0370*/  @!P0 BRA `(.L_x_2) ;  /* 0x0000000000108947 */ /* 0x000fea0003800000 */
[----:B------:R1:W-:Y:S04]  /*0380*/  @!P2 STS [R9], R8 ;  /* 0x000000080900a388 */ /* 0x0003e80000000800 */
[----:B------:R1:W-:Y:S04]  /*0390*/  @!P2 STS [R11], R0 ;  /* 0x000000000b00a388 */ /* 0x0003e80000000800 */
[----:B------:R1:W-:Y:S04]  /*03a0*/  @P2 STG.E desc[UR6][R4.64], R0 ;  /* 0x0000000004002986 */ /* 0x0003e8000c101906 */
[----:B------:R1:W-:Y:S02]  /*03b0*/  @P2 STS [R9], R8 ;  /* 0x0000000809002388 */ /* 0x0003e40000000800 */
.L_x_2:
[----:B------:R-:W-:Y:S05]  /*03c0*/  BSYNC.RECONVERGENT B0 ;  /* 0x0000000000007941 */ /* 0x000fea0003800200 */
.L_x_1:
[----:B------:R-:W-:Y:S06]  /*03d0*/  BAR.SYNC.DEFER_BLOCKING 0x0 ;  /* 0x0000000000007b1d */ /* 0x000fec0000010000 */
[----:B------:R-:W-:Y:S05]  /*03e0*/  @P1 EXIT ;  /* 0x000000000000194d */ /* 0x000fea0003800000 */
[----:B01----:R-:W0:Y:S04]  /*03f0*/  LDS R9, [R9] ;  /* 0x0000000009097984 */ /* 0x003e280000000800 */
[----:B0-----:R-:W-:Y:S01]  /*0400*/  STG.E desc[UR6][R2.64], R9 ;  /* 0x0000000902007986 */ /* 0x001fe2000c101906 */
[----:B------:R-:W-:Y:S05]  /*0410*/  EXIT ;  /* 0x000000000000794d */ /* 0x000fea0003800000 */
.L_x_3:
        /* <DEDUP_REMOVED lines=14> */
.L_x_13:


//--------------------- .text._Z24bitonicSort_with_loggingPiiiii --------------------------
	.section	.text._Z24bitonicSort_with_loggingPiiiii,"ax",@progbits
	.align	128
        .global         _Z24bitonicSort_with_loggingPiiiii
        .type           _Z24bitonicSort_with_loggingPiiiii,@function
        .size           _Z24bitonicSort_with_loggingPiiiii,(.L_x_14 - _Z24bitonicSort_with_loggingPiiiii)
        .other          _Z24bitonicSort_with_loggingPiiiii,@"STO_CUDA_ENTRY STV_DEFAULT"
_Z24bitonicSort_with_loggingPiiiii:
.text._Z24bitonicSort_with_loggingPiiiii:
[----:B------:R-:W0:Y:S01]  /*0000*/  LDC R1, c[0x0][0x37c] ;  /* 0x0000df00ff017b82 */ /* 0x000e220000000800 */
[----:B------:R-:W1:Y:S01]  /*0010*/  S2R R3, SR_TID.X ;  /* 0x0000000000037919 */ /* 0x000e620000002100 */
[----:B------:R-:W2:Y:S06]  /*0020*/  LDCU UR5, c[0x0][0x2fc] ;  /* 0x00005f80ff0577ac */ /* 0x000eac0008000800 */
[----:B------:R-:W1:Y:S01]  /*0030*/  S2UR UR4, SR_CTAID.X ;  /* 0x00000000000479c3 */ /* 0x000e620000002500 */
[----:B0-----:R-:W-:Y:S01]  /*0040*/  VIADD R1, R1, 0xffffffe8 ;  /* 0xffffffe801017836 */ /* 0x001fe20000000000 */
[----:B------:R-:W-:Y:S06]  /*0050*/  BSSY.RECONVERGENT B6, `(.L_x_4) ;  /* 0x000002b000067945 */ /* 0x000fec0003800200 */
[----:B------:R-:W1:Y:S02]  /*0060*/  LDC R2, c[0x0][0x360] ;  /* 0x0000d800ff027b82 */ /* 0x000e640000000800 */
[----:B-1----:R-:W-:Y:S01]  /*0070*/  IMAD R2, R2, UR4, R3 ;  /* 0x0000000402027c24 */ /* 0x002fe2000f8e0203 */
[----:B------:R-:W0:Y:S04]  /*0080*/  LDCU UR4, c[0x0][0x2f8] ;  /* 0x00005f00ff0477ac */ /* 0x000e280008000800 */
[----:B------:R-:W-:-:S13]  /*0090*/  ISETP.GE.U32.AND P0, PT, R2, 0x4, PT ;  /* 0x000000040200780c */ /* 0x000fda0003f06070 */
[----:B------:R-:W1:Y:S01]  /*00a0*/  @P0 LDC R19, c[0x0][0x388] ;  /* 0x0000e200ff130b82 */ /* 0x000e620000000800 */
[----:B0-----:R-:W-:-:S05]  /*00b0*/  IADD3 R23, P1, PT, R1, UR4, RZ ;  /* 0x0000000401177c10 */ /* 0x001fca000ff3e0ff */
[----:B--2---:R-:W-:Y:S01]  /*00c0*/  IMAD.X R22, RZ, RZ, UR5, P1 ;  /* 0x00000005ff167e24 */ /* 0x004fe200088e06ff */
[----:B-1----:R-:W-:Y:S01]  /*00d0*/  @P0 LOP3.LUT R19, R2, R19, RZ, 0x3c, !PT ;  /* 0x0000001302130212 */ /* 0x002fe200078e3cff */
[----:B------:R-:W-:Y:S06]  /*00e0*/  @P0 BRA `(.L_x_5) ;  /* 0x0000000000840947 */ /* 0x000fec0003800000 */
[----:B------:R-:W0:Y:S01]  /*00f0*/  LDC.64 R10, c[0x0][0x390] ;  /* 0x0000e400ff0a7b82 */ /* 0x000e220000000a00 */
[----:B------:R-:W-:Y:S01]  /*0100*/  MOV R16, 0x30 ;  /* 0x0000003000107802 */ /* 0x000fe20000000f00 */
[----:B------:R-:W1:Y:S01]  /*0110*/  LDCU.64 UR4, c[0x4][URZ] ;  /* 0x01000000ff0477ac */ /* 0x000e620008000a00 */
[----:B------:R-:W-:Y:S01]  /*0120*/  IMAD.MOV.U32 R6, RZ, RZ, R23 ;  /* 0x000000ffff067224 */ /* 0x000fe200078e0017 */
[----:B------:R-:W-:-:S04]  /*0130*/  MOV R7, R22 ;  /* 0x0000001600077202 */ /* 0x000fc80000000f00 */
[----:B------:R-:W2:Y:S08]  /*0140*/  LDC.64 R12, c[0x0][0x388] ;  /* 0x0000e200ff0c7b82 */ /* 0x000eb00000000a00 */
[----:B------:R3:W4:Y:S01]  /*0150*/  LDC.64 R8, c[0x4][R16] ;  /* 0x0100000010087b82 */ /* 0x0007220000000a00 */
[----:B-1----:R-:W-:Y:S02]  /*0160*/  IMAD.U32 R4, RZ, RZ, UR4 ;  /* 0x00000004ff047e24 */ /* 0x002fe4000f8e00ff */
[----:B------:R-:W-:-:S02]  /*0170*/  IMAD.U32 R5, RZ, RZ, UR5 ;  /* 0x00000005ff057e24 */ /* 0x000fc4000f8e00ff */
[----:B0-----:R-:W-:Y:S01]  /*0180*/  IMAD.MOV.U32 R3, RZ, RZ, R11 ;  /* 0x000000ffff037224 */ /* 0x001fe200078e000b */
[----:B------:R3:W-:Y:S04]  /*0190*/  STL [R1+0x10], R10 ;  /* 0x0000100a01007387 */ /* 0x0007e80000100800 */
[----:B------:R3:W-:Y:S04]  /*01a0*/  STL.64 [R1], R2 ;  /* 0x0000000201007387 */ /* 0x0007e80000100a00 */
[----:B--2---:R3:W-:Y:S02]  /*01b0*/  STL.64 [R1+0x8], R12 ;  /* 0x0000080c01007387 */ /* 0x0047e40000100a00 */
[----:B------:R-:W-:-:S07]  /*01c0*/  LEPC R20, `(.L_x_6) ;  /* 0x000000001014794e */ /* 0x000fce0000000000 */
[----:B---34-:R-:W-:Y:S05]  /*01d0*/  CALL.ABS.NOINC R8 ;  /* 0x0000000008007343 */ /* 0x018fea0003c00000 */
.L_x_6:
[----:B------:R-:W0:Y:S01]  /*01e0*/  LDC R18, c[0x0][0x388] ;  /* 0x0000e200ff127b82 */ /* 0x000e220000000800 */
[----:B------:R-:W-:Y:S01]  /*01f0*/  IMAD.MOV.U32 R3, RZ, RZ, R2 ;  /* 0x000000ffff037224 */ /* 0x000fe200078e0002 */
[----:B------:R-:W1:Y:S01]  /*0200*/  LDCU.64 UR4, c[0x4][0x18] ;  /* 0x01000300ff0477ac */ /* 0x000e620008000a00 */
[----:B------:R-:W-:Y:S01]  /*0210*/  IMAD.MOV.U32 R6, RZ, RZ, R23 ;  /* 0x000000ffff067224 */ /* 0x000fe200078e0017 */
[----:B------:R-:W-:Y:S02]  /*0220*/  MOV R7, R22 ;  /* 0x0000001600077202 */ /* 0x000fe40000000f00 */
[----:B------:R2:W-:Y:S02]  /*0230*/  STL.64 [R1], R2 ;  /* 0x0000000201007387 */ /* 0x0005e40000100a00 */
[----:B------:R-:W3:Y:S08]  /*0240*/  LDC.64 R8, c[0x4][0x8] ;  /* 0x01000200ff087b82 */ /* 0x000ef00000000a00 */
[----:B------:R-:W4:Y:S01]  /*0250*/  LDC.64 R16, c[0x4][R16] ;  /* 0x0100000010107b82 */ /* 0x000f220000000a00 */
[----:B-1----:R-:W-:-:S02]  /*0260*/  IMAD.U32 R4, RZ, RZ, UR4 ;  /* 0x00000004ff047e24 */ /* 0x002fc4000f8e00ff */
[----:B------:R-:W-:Y:S01]  /*0270*/  IMAD.U32 R5, RZ, RZ, UR5 ;  /* 0x00000005ff057e24 */ /* 0x000fe2000f8e00ff */
[----:B0-----:R-:W-:-:S04]  /*0280*/  LOP3.LUT R19, R2, R18, RZ, 0x3c, !PT ;  /* 0x0000001202137212 */ /* 0x001fc800078e3cff */
[----:B------:R-:W-:Y:S01]  /*0290*/  ISETP.GT.U32.AND P0, PT, R19, R2, PT ;  /* 0x000000021300720c */ /* 0x000fe20003f04070 */
[----:B------:R2:W-:-:S12]  /*02a0*/  STL.64 [R1+0x8], R18 ;  /* 0x0000081201007387 */ /* 0x0005d80000100a00 */
[----:B---3--:R-:W0:Y:S08]  /*02b0*/  @!P0 LDC R8, c[0x4][0x10] ;  /* 0x01000400ff088b82 */ /* 0x008e300000000800 */
[----:B------:R-:W0:Y:S02]  /*02c0*/  @!P0 LDC R9, c[0x4][0x14] ;  /* 0x01000500ff098b82 */ /* 0x000e240000000800 */
[----:B0---4-:R2:W-:Y:S02]  /*02d0*/  STL.64 [R1+0x10], R8 ;  /* 0x0000100801007387 */ /* 0x0115e40000100a00 */
[----:B------:R-:W-:-:S07]  /*02e0*/  LEPC R20, `(.L_x_5) ;  /* 0x000000001014794e */ /* 0x000fce0000000000 */
[----:B--2---:R-:W-:Y:S05]  /*02f0*/  CALL.ABS.NOINC R16 ;  /* 0x0000000010007343 */ /* 0x004fea0003c00000 */
.L_x_5:
[----:B------:R-:W-:Y:S05]  /*0300*/  BSYNC.RECONVERGENT B6 ;  /* 0x0000000000067941 */ /* 0x000fea0003800200 */
.L_x_4:
[----:B------:R-:W0:Y:S02]  /*0310*/  LDCU UR4, c[0x0][0x390] ;  /* 0x00007200ff0477ac */ /* 0x000e240008000800 */
[----:B0-----:R-:W-:-:S04]  /*0320*/  VIMNMX.U32 R3, PT, PT, R19, UR4, PT ;  /* 0x0000000413037c48 */ /* 0x001fc8000bfe0000 */
[----:B------:R-:W-:-:S04]  /*0330*/  ISETP.GT.U32.AND P0, PT, R3, R2, PT ;  /* 0x000000020300720c */ /* 0x000fc80003f04070 */
[----:B------:R-:W-:-:S13]  /*0340*/  ISETP.GE.U32.OR P0, PT, R19, UR4, !P0 ;  /* 0x0000000413007c0c */ /* 0x000fda000c706470 */
[----:B------:R-:W-:Y:S05]  /*0350*/  @P0 EXIT ;  /* 0x000000000000094d */ /* 0x000fea0003800000 */
[----:B------:R-:W0:Y:S01]  /*0360*/  LDC.64 R24, c[0x0][0x380] ;  /* 0x0000e000ff187b82 */ /* 0x000e220000000a00 */
[----:B------:R-:W1:Y:S01]  /*0370*/  LDCU.64 UR4, c[0x0][0x358] ;  /* 0x00006b00ff0477ac */ /* 0x000e620008000a00 */
[C---:B------:R-:W-:Y:S01]  /*0380*/  ISETP.GT.U32.AND P0, PT, R2.reuse, 0x3, PT ;  /* 0x000000030200780c */ /* 0x040fe20003f04070 */
[----:B0-----:R-:W-:-:S04]  /*0390*/  IMAD.WIDE.U32 R28, R2, 0x4, R24 ;  /* 0x00000004021c7825 */ /* 0x001fc800078e0018 */
[----:B------:R-:W-:Y:S01]  /*03a0*/  IMAD.WIDE.U32 R24, R19, 0x4, R24 ;  /* 0x0000000413187825 */ /* 0x000fe200078e0018 */
[----:B-1----:R0:W5:Y:S04]  /*03b0*/  LDG.E R18, desc[UR4][R28.64] ;  /* 0x000000041c127981 */ /* 0x002168000c1e1900 */
[----:B------:R0:W5:Y:S01]  /*03c0*/  LDG.E R16, desc[UR4][R24.64] ;  /* 0x0000000418107981 */ /* 0x000162000c1e1900 */
[----:B------:R-:W1:Y:S01]  /*03d0*/  LDCU UR4, c[0x0][0x38c] ;  /* 0x00007180ff0477ac */ /* 0x000e620008000800 */
[----:B------:R-:W-:Y:S01]  /*03e0*/  BSSY.RECONVERGENT B6, `(.L_x_7) ;  /* 0x0000012000067945 */ /* 0x000fe20003800200 */
[----:B-1----:R-:W-:-:S03]  /*03f0*/  LOP3.LUT R26, R2, UR4, RZ, 0xc0, !PT ;  /* 0x00000004021a7c12 */ /* 0x002fc6000f8ec0ff */
[----:B0-----:R-:W-:Y:S05]  /*0400*/  @P0 BRA `(.L_x_8) ;  /* 0x00000000003c0947 */ /* 0x001fea0003800000 */
[----:B------:R-:W-:Y:S01]  /*0410*/  ISETP.NE.AND P0, PT, R26, RZ, PT ;  /* 0x000000ff1a00720c */ /* 0x000fe20003f05270 */
[----:B------:R-:W-:Y:S01]  /*0420*/  IMAD.MOV.U32 R3, RZ, RZ, R2 ;  /* 0x000000ffff037224 */ /* 0x000fe200078e0002 */
[----:B------:R-:W-:Y:S01]  /*0430*/  MOV R8, 0x30 ;  /* 0x0000003000087802 */ /* 0x000fe20000000f00 */
[----:B-----5:R0:W-:Y:S01]  /*0440*/  STL.64 [R1+0x8], R18 ;  /* 0x0000081201007387 */ /* 0x0201e20000100a00 */
[----:B------:R-:W-:Y:S01]  /*0450*/  SEL R17, RZ, 0x1, P0 ;  /* 0x00000001ff117807 */ /* 0x000fe20000000000 */
[----:B------:R-:W1:Y:S01]  /*0460*/  LDCU.64 UR4, c[0x4][0x20] ;  /* 0x01000400ff0477ac */ /* 0x000e620008000a00 */
[----:B------:R-:W-:Y:S01]  /*0470*/  IMAD.MOV.U32 R6, RZ, RZ, R23 ;  /* 0x000000ffff067224 */ /* 0x000fe200078e0017 */
[----:B------:R0:W-:Y:S01]  /*0480*/  STL.64 [R1], R2 ;  /* 0x0000000201007387 */ /* 0x0001e20000100a00 */
[----:B------:R-:W2:Y:S01]  /*0490*/  LDC.64 R8, c[0x4][R8] ;  /* 0x0100000008087b82 */ /* 0x000ea20000000a00 */
[----:B------:R-:W-:Y:S02]  /*04a0*/  MOV R7, R22 ;  /* 0x0000001600077202 */ /* 0x000fe40000000f00 */
[----:B------:R0:W-:Y:S01]  /*04b0*/  STL.64 [R1+0x10], R16 ;  /* 0x0000101001007387 */ /* 0x0001e20000100a00 */
[----:B-1----:R-:W-:-:S02]  /*04c0*/  IMAD.U32 R4, RZ, RZ, UR4 ;  /* 0x00000004ff047e24 */ /* 0x002fc4000f8e00ff */
[----:B0-----:R-:W-:-:S07]  /*04d0*/  IMAD.U32 R5, RZ, RZ, UR5 ;  /* 0x00000005ff057e24 */ /* 0x001fce000f8e00ff */
[----:B------:R-:W-:-:S07]  /*04e0*/  LEPC R20, `(.L_x_8) ;  /* 0x000000001014794e */ /* 0x000fce0000000000 */
[----:B--2---:R-:W-:Y:S05]  /*04f0*/  CALL.ABS.NOINC R8 ;  /* 0x0000000008007343 */ /* 0x004fea0003c00000 */
.L_x_8:
[----:B------:R-:W-:Y:S05]  /*0500*/  BSYNC.RECONVERGENT B6 ;  /* 0x0000000000067941 */ /* 0x000fea0003800200 */
.L_x_7:
[----:B-----5:R-:W-:-:S04]  /*0510*/  ISETP.GT.AND P0, PT, R18, R16, PT ;  /* 0x000000101200720c */ /* 0x020fc80003f04270 */
[----:B------:R-:W-:-:S13]  /*0520*/  ISETP.EQ.XOR P0, PT, R26, RZ, !P0 ;  /* 0x000000ff1a00720c */ /* 0x000fda0004702a70 */
[----:B------:R-:W-:Y:S05]  /*0530*/  @!P0 EXIT ;  /* 0x000000000000894d */ /* 0x000fea0003800000 */
[----:B------:R-:W0:Y:S01]  /*0540*/  LDCU.64 UR4, c[0x0][0x358] ;  /* 0x00006b00ff0477ac */ /* 0x000e220008000a00 */
[----:B------:R-:W-:Y:S01]  /*0550*/  ISETP.GT.U32.AND P0, PT, R2, 0x3, PT ;  /* 0x000000030200780c */ /* 0x000fe20003f04070 */
[----:B0-----:R0:W-:Y:S04]  /*0560*/  STG.E desc[UR4][R28.64], R16 ;  /* 0x000000101c007986 */ /* 0x0011e8000c101904 */
[----:B------:R0:W-:Y:S08]  /*0570*/  STG.E desc[UR4][R24.64], R18 ;  /* 0x0000001218007986 */ /* 0x0001f0000c101904 */
[----:B------:R-:W-:Y:S05]  /*0580*/  @P0 EXIT ;  /* 0x000000000000094d */ /* 0x000fea0003800000 */
[--C-:B------:R-:W-:Y:S01]  /*0590*/  IMAD.MOV.U32 R8, RZ, RZ, R2.reuse ;  /* 0x000000ffff087224 */ /* 0x100fe200078e0002 */
[----:B------:R-:W-:Y:S01]  /*05a0*/  MOV R0, 0x30 ;  /* 0x0000003000007802 */ /* 0x000fe20000000f00 */
[----:B------:R-:W-:Y:S01]  /*05b0*/  IMAD.MOV.U32 R9, RZ, RZ, R2 ;  /* 0x000000ffff097224 */ /* 0x000fe200078e0002 */
[----:B------:R1:W-:Y:S01]  /*05c0*/  STL [R1+0x10], R18 ;  /* 0x0000101201007387 */ /* 0x0003e20000100800 */
[----:B------:R-:W-:Y:S01]  /*05d0*/  IMAD.MOV.U32 R17, RZ, RZ, R19 ;  /* 0x000000ffff117224 */ /* 0x000fe200078e0013 */
[----:B------:R1:W2:Y:S01]  /*05e0*/  LDC.64 R2, c[0x4][R0] ;  /* 0x0100000000027b82 */ /* 0x0002a20000000a00 */
[----:B------:R-:W3:Y:S01]  /*05f0*/  LDCU.64 UR4, c[0x4][0x28] ;  /* 0x01000500ff0477ac */ /* 0x000ee20008000a00 */
[----:B------:R1:W-:Y:S01]  /*0600*/  STL.64 [R1], R8 ;  /* 0x0000000801007387 */ /* 0x0003e20000100a00 */
[----:B------:R-:W-:Y:S02]  /*0610*/  IMAD.MOV.U32 R6, RZ, RZ, R23 ;  /* 0x000000ffff067224 */ /* 0x000fe400078e0017 */
[----:B------:R-:W-:Y:S01]  /*0620*/  IMAD.MOV.U32 R7, RZ, RZ, R22 ;  /* 0x000000ffff077224 */ /* 0x000fe200078e0016 */
[----:B------:R1:W-:Y:S01]  /*0630*/  STL.64 [R1+0x8], R16 ;  /* 0x0000081001007387 */ /* 0x0003e20000100a00 */
[----:B---3--:R-:W-:Y:S01]  /*0640*/  IMAD.U32 R4, RZ, RZ, UR4 ;  /* 0x00000004ff047e24 */ /* 0x008fe2000f8e00ff */
[----:B-1----:R-:W-:-:S07]  /*0650*/  MOV R5, UR5 ;  /* 0x0000000500057c02 */ /* 0x002fce0008000f00 */
[----:B------:R-:W-:-:S07]  /*0660*/  LEPC R20, `(.L_x_9) ;  /* 0x000000001014794e */ /* 0x000fce0000000000 */
[----:B0-2---:R-:W-:Y:S05]  /*0670*/  CALL.ABS.NOINC R2 ;  /* 0x0000000002007343 */ /* 0x005fea0003c00000 */
.L_x_9:
[----:B------:R-:W-:Y:S05]  /*0680*/  EXIT ;  /* 0x000000000000794d */ /* 0x000fea0003800000 */
.L_x_10:
        /* <DEDUP_REMOVED lines=15> */
.L_x_14:


//--------------------- .text._Z17bitonicSort_naivePiii --------------------------
	.section	.text._Z17bitonicSort_naivePiii,"ax",@progbits
	.align	128
        .global         _Z17bitonicSort_naivePiii
        .type           _Z17bitonicSort_naivePiii,@function
        .size           _Z17bitonicSort_naivePiii,(.L_x_15 - _Z17bitonicSort_naivePiii)
        .other          _Z17bitonicSort_naivePiii,@"STO_CUDA_ENTRY STV_DEFAULT"
_Z17bitonicSort_naivePiii:
.text._Z17bitonicSort_naivePiii:
[----:B------:R-:W-:Y:S01]  /*0000*/  LDC R1, c[0x0][0x37c] ;  /* 0x0000df00ff017b82 */ /* 0x000fe20000000800 */
[----:B------:R-:W0:Y:S07]  /*0010*/  S2R R0, SR_TID.X ;  /* 0x0000000000007919 */ /* 0x000e2e0000002100 */
[----:B------:R-:W0:Y:S01]  /*0020*/  S2UR UR4, SR_CTAID.X ;  /* 0x00000000000479c3 */ /* 0x000e220000002500 */
[----:B------:R-:W1:Y:S07]  /*0030*/  LDCU UR5, c[0x0][0x388] ;  /* 0x00007100ff0577ac */ /* 0x000e6e0008000800 */
[----:B------:R-:W0:Y:S02]  /*0040*/  LDC R7, c[0x0][0x360] ;  /* 0x0000d800ff077b82 */ /* 0x000e240000000800 */
[----:B0-----:R-:W-:-:S05]  /*0050*/  IMAD R7, R7, UR4, R0 ;  /* 0x0000000407077c24 */ /* 0x001fca000f8e0200 */
[----:B-1----:R-:W-:-:S04]  /*0060*/  LOP3.LUT R0, R7, UR5, RZ, 0x3c, !PT ;  /* 0x0000000507007c12 */ /* 0x002fc8000f8e3cff */
[----:B------:R-:W-:-:S13]  /*0070*/  ISETP.GT.U32.AND P0, PT, R0, R7, PT ;  /* 0x000000070000720c */ /* 0x000fda0003f04070 */
[----:B------:R-:W-:Y:S05]  /*0080*/  @!P0 EXIT ;  /* 0x000000000000894d */ /* 0x000fea0003800000 */
[----:B------:R-:W0:Y:S01]  /*0090*/  LDC.64 R4, c[0x0][0x380] ;  /* 0x0000e000ff047b82 */ /* 0x000e220000000a00 */
[----:B------:R-:W1:Y:S01]  /*00a0*/  LDCU.64 UR4, c[0x0][0x358] ;  /* 0x00006b00ff0477ac */ /* 0x000e620008000a00 */
[----:B------:R-:W2:Y:S01]  /*00b0*/  LDCU UR6, c[0x0][0x38c] ;  /* 0x00007180ff0677ac */ /* 0x000ea20008000800 */
[----:B0-----:R-:W-:-:S04]  /*00c0*/  IMAD.WIDE.U32 R2, R7, 0x4, R4 ;  /* 0x0000000407027825 */ /* 0x001fc800078e0004 */
[----:B------:R-:W-:Y:S01]  /*00d0*/  IMAD.WIDE.U32 R4, R0, 0x4, R4 ;  /* 0x0000000400047825 */ /* 0x000fe200078e0004 */
        /* <DEDUP_REMOVED lines=8> */
.L_x_11:
        /* <DEDUP_REMOVED lines=10> */
.L_x_15:


//--------------------- .nv.global.init           --------------------------
	.section	.nv.global.init,"aw",@progbits
.nv.global.init:
	.type		$str$1,@object
	.size		$str$1,($str$2 - $str$1)
$str$1:
        /*0000*/ 	.byte	0x74, 0x72, 0x75, 0x65, 0x00
	.type		$str$2,@object
	.size		$str$2,($str - $str$2)
$str$2:
        /*0005*/ 	.byte	0x66, 0x61, 0x6c, 0x73, 0x65, 0x00
	.type		$str,@object
	.size		$str,($str$5 - $str)
$str:
        /*000b*/ 	.byte	0x5b, 0x4b, 0x45, 0x52, 0x4e, 0x45, 0x4c, 0x5d, 0x20, 0x54, 0x68, 0x72, 0x65, 0x61, 0x64, 0x20
        /*001b*/ 	.byte	0x25, 0x64, 0x3a, 0x20, 0x53, 0x74, 0x65, 0x70, 0x20, 0x25, 0x64, 0x2c, 0x20, 0x6a, 0x3d, 0x25
        /*002b*/ 	.byte	0x64, 0x2c, 0x20, 0x6b, 0x3d, 0x25, 0x64, 0x2c, 0x20, 0x61, 0x72, 0x72, 0x61, 0x79, 0x5f, 0x73
        /*003b*/ 	.byte	0x69, 0x7a, 0x65, 0x3d, 0x25, 0x64, 0x0a, 0x00
	.type		$str$5,@object
	.size		$str$5,($str$3 - $str$5)
$str$5:
        /*0043*/ 	.byte	0x5b, 0x4b, 0x45, 0x52, 0x4e, 0x45, 0x4c, 0x5d, 0x20, 0x54, 0x68, 0x72, 0x65, 0x61, 0x64, 0x20
        /*0053*/ 	.byte	0x25, 0x64, 0x3a, 0x20, 0x53, 0x57, 0x41, 0x50, 0x50, 0x45, 0x44, 0x20, 0x64, 0x61, 0x74, 0x61
        /*0063*/ 	.byte	0x5b, 0x25, 0x64, 0x5d, 0x3d, 0x25, 0x64, 0x20, 0x3c, 0x2d, 0x3e, 0x20, 0x64, 0x61, 0x74, 0x61
        /*0073*/ 	.byte	0x5b, 0x25, 0x64, 0x5d, 0x3d, 0x25, 0x64, 0x0a, 0x00
	.type		$str$3,@object
	.size		$str$3,($str$4 - $str$3)
$str$3:
        /*007c*/ 	.byte	0x5b, 0x4b, 0x45, 0x52, 0x4e, 0x45, 0x4c, 0x5d, 0x20, 0x54, 0x68, 0x72, 0x65, 0x61, 0x64, 0x20
        /*008c*/ 	.byte	0x25, 0x64, 0x3a, 0x20, 0x69, 0x3d, 0x25, 0x64, 0x2c, 0x20, 0x6a, 0x3d, 0x25, 0x64, 0x2c, 0x20
        /*009c*/ 	.byte	0x69, 0x78, 0x6a, 0x3d, 0x25, 0x64, 0x2c, 0x20, 0x63, 0x6f, 0x6e, 0x64, 0x69, 0x74, 0x69, 0x6f
        /*00ac*/ 	.byte	0x6e, 0x20, 0x69, 0x78, 0x6a, 0x3e, 0x69, 0x3a, 0x20, 0x25, 0x73, 0x0a, 0x00
	.type		$str$4,@object
	.size		$str$4,(.L_4 - $str$4)
$str$4:
        /*00b9*/ 	.byte	0x5b, 0x4b, 0x45, 0x52, 0x4e, 0x45, 0x4c, 0x5d, 0x20, 0x54, 0x68, 0x72, 0x65, 0x61, 0x64, 0x20
        /*00c9*/ 	.byte	0x25, 0x64, 0x3a, 0x20, 0x63, 0x6f, 0x6d, 0x70, 0x61, 0x72, 0x69, 0x6e, 0x67, 0x20, 0x64, 0x61
        /*00d9*/ 	.byte	0x74, 0x61, 0x5b, 0x25, 0x64, 0x5d, 0x3d, 0x25, 0x64, 0x20, 0x77, 0x69, 0x74, 0x68, 0x20, 0x64
        /*00e9*/ 	.byte	0x61, 0x74, 0x61, 0x5b, 0x25, 0x64, 0x5d, 0x3d, 0x25, 0x64, 0x2c, 0x20, 0x64, 0x69, 0x72, 0x65
        /*00f9*/ 	.byte	0x63, 0x74, 0x69, 0x6f, 0x6e, 0x3d, 0x25, 0x64, 0x0a, 0x00
.L_4:


//--------------------- .nv.shared._Z18BitonicSort_globalPiiii --------------------------
	.section	.nv.shared._Z18BitonicSort_globalPiiii,"aw",@nobits
	.sectionflags	@""
	.align	16
	.zero		1024


//--------------------- .nv.shared.reserved.0     --------------------------
	.section	.nv.shared.reserved.0,"aw",@nobits
	.weak		__nv_reservedSMEM_offset_0_alias
	.size		__nv_reservedSMEM_offset_0_alias, 0, 64
	.other		__nv_reservedSMEM_offset_0_alias,@"STO_CUDA_RESERVED_SHARED STV_DEFAULT"
__nv_reservedSMEM_offset_0_alias:
	.zero		0
	.zero		64


//--------------------- .nv.shared._Z18BitonicSort_sharedPiiii --------------------------
	.section	.nv.shared._Z18BitonicSort_sharedPiiii,"aw",@nobits
	.sectionflags	@""
	.align	16
	.zero		1024


//--------------------- .nv.shared._Z24bitonicSort_with_loggingPiiiii --------------------------
	.section	.nv.shared._Z24bitonicSort_with_loggingPiiiii,"aw",@nobits
	.sectionflags	@""
	.align	16
	.zero		1024


//--------------------- .nv.shared._Z17bitonicSort_naivePiii --------------------------
	.section	.nv.shared._Z17bitonicSort_naivePiii,"aw",@nobits
	.sectionflags	@""
	.align	16
	.zero		1024


//--------------------- .nv.constant0._Z18BitonicSort_globalPiiii --------------------------
	.section	.nv.constant0._Z18BitonicSort_globalPiiii,"a",@progbits
	.sectionflags	@""
	.align	4
.nv.constant0._Z18BitonicSort_globalPiiii:
	.zero		916


//--------------------- .nv.constant0._Z18BitonicSort_sharedPiiii --------------------------
	.section	.nv.constant0._Z18BitonicSort_sharedPiiii,"a",@progbits
	.sectionflags	@""
	.align	4
.nv.constant0._Z18BitonicSort_sharedPiiii:
	.zero		916


//--------------------- .nv.constant0._Z24bitonicSort_with_loggingPiiiii --------------------------
	.section	.nv.constant0._Z24bitonicSort_with_loggingPiiiii,"a",@progbits
	.sectionflags	@""
	.align	4
.nv.constant0._Z24bitonicSort_with_loggingPiiiii:
	.zero		920


//--------------------- .nv.constant0._Z17bitonicSort_naivePiii --------------------------
	.section	.nv.constant0._Z17bitonicSort_naivePiii,"a",@progbits
	.sectionflags	@""
	.align	4
.nv.constant0._Z17bitonicSort_naivePiii:
	.zero		912


//--------------------- SYMBOLS --------------------------

	.type		.nv.reservedSmem.offset0,@object
	.size		.nv.reservedSmem.offset0,0x4
	.type		.nv.reservedSmem.cap,@object
	.size		.nv.reservedSmem.cap,0x4
	.type		vprintf,@function
